//
// Generated by NVIDIA NVVM Compiler
//
// Compiler Build ID: CL-36424714
// Cuda compilation tools, release 13.0, V13.0.88
// Based on NVVM 20.0.0
//

.version 9.0
.target sm_100
.address_size 64

	// .globl	mymatmul_kernel0
// _ZZ16mymatmul_kernel0E11data_shared has been demoted
// _ZZ16mymatmul_kernel0E13kernel_shared has been demoted

.visible .entry mymatmul_kernel0(
	.param .u64 .ptr .align 1 mymatmul_kernel0_param_0,
	.param .u64 .ptr .align 1 mymatmul_kernel0_param_1,
	.param .u64 .ptr .align 1 mymatmul_kernel0_param_2
)
.maxntid 64
{
	.reg .pred 	%p<4>;
	.reg .b32 	%r<56>;
	.reg .b32 	%f<715>;
	.reg .b64 	%rd<16>;
	// demoted variable
	.shared .align 4 .b8 _ZZ16mymatmul_kernel0E11data_shared[8192];
	// demoted variable
	.shared .align 4 .b8 _ZZ16mymatmul_kernel0E13kernel_shared[256];
	mov.b32 	%r51, 0;
	mov.f32 	%f459, 0f00000000;
	mov.u32 	%r15, %tid.x;
	shl.b32 	%r16, %r15, 7;
	mov.u32 	%r17, _ZZ16mymatmul_kernel0E11data_shared;
	add.s32 	%r18, %r16, %r17;
	add.s32 	%r2, %r18, 32;
	shl.b32 	%r20, %r15, 8;
	or.b32  	%r21, %r20, %r15;
	and.b32  	%r22, %r21, 15363;
	mov.f32 	%f460, %f459;
	mov.f32 	%f461, %f459;
	mov.f32 	%f462, %f459;
	mov.f32 	%f463, %f459;
	mov.f32 	%f464, %f459;
	mov.f32 	%f465, %f459;
	mov.f32 	%f466, %f459;
	mov.f32 	%f467, %f459;
	mov.f32 	%f468, %f459;
	mov.f32 	%f469, %f459;
	mov.f32 	%f470, %f459;
	mov.f32 	%f471, %f459;
	mov.f32 	%f472, %f459;
	mov.f32 	%f473, %f459;
	mov.f32 	%f474, %f459;
	mov.f32 	%f587, %f459;
	mov.f32 	%f588, %f459;
	mov.f32 	%f589, %f459;
	mov.f32 	%f590, %f459;
	mov.f32 	%f591, %f459;
	mov.f32 	%f592, %f459;
	mov.f32 	%f593, %f459;
	mov.f32 	%f594, %f459;
	mov.f32 	%f595, %f459;
	mov.f32 	%f596, %f459;
	mov.f32 	%f597, %f459;
	mov.f32 	%f598, %f459;
	mov.f32 	%f599, %f459;
	mov.f32 	%f600, %f459;
	mov.f32 	%f601, %f459;
	mov.f32 	%f602, %f459;
	mov.f32 	%f491, %f459;
	mov.f32 	%f492, %f459;
	mov.f32 	%f493, %f459;
	mov.f32 	%f494, %f459;
	mov.f32 	%f495, %f459;
	mov.f32 	%f496, %f459;
	mov.f32 	%f497, %f459;
	mov.f32 	%f498, %f459;
	mov.f32 	%f499, %f459;
	mov.f32 	%f500, %f459;
	mov.f32 	%f501, %f459;
	mov.f32 	%f502, %f459;
	mov.f32 	%f503, %f459;
	mov.f32 	%f504, %f459;
	mov.f32 	%f505, %f459;
	mov.f32 	%f506, %f459;
	mov.f32 	%f603, %f459;
	mov.f32 	%f604, %f459;
	mov.f32 	%f605, %f459;
	mov.f32 	%f606, %f459;
	mov.f32 	%f607, %f459;
	mov.f32 	%f608, %f459;
	mov.f32 	%f609, %f459;
	mov.f32 	%f610, %f459;
	mov.f32 	%f611, %f459;
	mov.f32 	%f612, %f459;
	mov.f32 	%f613, %f459;
	mov.f32 	%f614, %f459;
	mov.f32 	%f615, %f459;
	mov.f32 	%f616, %f459;
	mov.f32 	%f617, %f459;
	mov.f32 	%f618, %f459;
	mov.f32 	%f523, %f459;
	mov.f32 	%f524, %f459;
	mov.f32 	%f525, %f459;
	mov.f32 	%f526, %f459;
	mov.f32 	%f527, %f459;
	mov.f32 	%f528, %f459;
	mov.f32 	%f529, %f459;
	mov.f32 	%f530, %f459;
	mov.f32 	%f531, %f459;
	mov.f32 	%f532, %f459;
	mov.f32 	%f533, %f459;
	mov.f32 	%f534, %f459;
	mov.f32 	%f535, %f459;
	mov.f32 	%f536, %f459;
	mov.f32 	%f537, %f459;
	mov.f32 	%f538, %f459;
	mov.f32 	%f619, %f459;
	mov.f32 	%f620, %f459;
	mov.f32 	%f621, %f459;
	mov.f32 	%f622, %f459;
	mov.f32 	%f623, %f459;
	mov.f32 	%f624, %f459;
	mov.f32 	%f625, %f459;
	mov.f32 	%f626, %f459;
	mov.f32 	%f627, %f459;
	mov.f32 	%f628, %f459;
	mov.f32 	%f629, %f459;
	mov.f32 	%f630, %f459;
	mov.f32 	%f631, %f459;
	mov.f32 	%f632, %f459;
	mov.f32 	%f633, %f459;
	mov.f32 	%f634, %f459;
	mov.f32 	%f555, %f459;
	mov.f32 	%f556, %f459;
	mov.f32 	%f557, %f459;
	mov.f32 	%f558, %f459;
	mov.f32 	%f559, %f459;
	mov.f32 	%f560, %f459;
	mov.f32 	%f561, %f459;
	mov.f32 	%f562, %f459;
	mov.f32 	%f563, %f459;
	mov.f32 	%f564, %f459;
	mov.f32 	%f565, %f459;
	mov.f32 	%f566, %f459;
	mov.f32 	%f567, %f459;
	mov.f32 	%f568, %f459;
	mov.f32 	%f569, %f459;
	mov.f32 	%f570, %f459;
	mov.f32 	%f635, %f459;
	mov.f32 	%f636, %f459;
	mov.f32 	%f637, %f459;
	mov.f32 	%f638, %f459;
	mov.f32 	%f639, %f459;
	mov.f32 	%f640, %f459;
	mov.f32 	%f641, %f459;
	mov.f32 	%f642, %f459;
	mov.f32 	%f643, %f459;
	mov.f32 	%f644, %f459;
	mov.f32 	%f645, %f459;
	mov.f32 	%f646, %f459;
	mov.f32 	%f647, %f459;
	mov.f32 	%f648, %f459;
	mov.f32 	%f649, %f459;
	mov.f32 	%f650, %f459;
$L__BB0_1:
	ld.param.u64 	%rd14, [mymatmul_kernel0_param_1];
	ld.param.u64 	%rd13, [mymatmul_kernel0_param_0];
	bar.sync 	0;
	shl.b32 	%r19, %r51, 2;
	add.s32 	%r23, %r22, %r19;
	cvta.to.global.u64 	%rd4, %rd13;
	mul.wide.u32 	%rd5, %r23, 4;
	add.s64 	%rd6, %rd4, %rd5;
	ld.global.nc.f32 	%f386, [%rd6];
	shl.b32 	%r24, %r15, 2;
	add.s32 	%r25, %r17, %r24;
	st.shared.f32 	[%r25], %f386;
	ld.global.nc.f32 	%f387, [%rd6+65536];
	st.shared.f32 	[%r25+256], %f387;
	ld.global.nc.f32 	%f388, [%rd6+131072];
	st.shared.f32 	[%r25+512], %f388;
	ld.global.nc.f32 	%f389, [%rd6+196608];
	st.shared.f32 	[%r25+768], %f389;
	ld.global.nc.f32 	%f390, [%rd6+262144];
	st.shared.f32 	[%r25+1024], %f390;
	ld.global.nc.f32 	%f391, [%rd6+327680];
	st.shared.f32 	[%r25+1280], %f391;
	ld.global.nc.f32 	%f392, [%rd6+393216];
	st.shared.f32 	[%r25+1536], %f392;
	ld.global.nc.f32 	%f393, [%rd6+458752];
	st.shared.f32 	[%r25+1792], %f393;
	ld.global.nc.f32 	%f394, [%rd6+524288];
	st.shared.f32 	[%r25+2048], %f394;
	ld.global.nc.f32 	%f395, [%rd6+589824];
	st.shared.f32 	[%r25+2304], %f395;
	ld.global.nc.f32 	%f396, [%rd6+655360];
	st.shared.f32 	[%r25+2560], %f396;
	ld.global.nc.f32 	%f397, [%rd6+720896];
	st.shared.f32 	[%r25+2816], %f397;
	ld.global.nc.f32 	%f398, [%rd6+786432];
	st.shared.f32 	[%r25+3072], %f398;
	ld.global.nc.f32 	%f399, [%rd6+851968];
	st.shared.f32 	[%r25+3328], %f399;
	ld.global.nc.f32 	%f400, [%rd6+917504];
	st.shared.f32 	[%r25+3584], %f400;
	ld.global.nc.f32 	%f401, [%rd6+983040];
	st.shared.f32 	[%r25+3840], %f401;
	ld.global.nc.f32 	%f402, [%rd6+1048576];
	st.shared.f32 	[%r25+4096], %f402;
	ld.global.nc.f32 	%f403, [%rd6+1114112];
	st.shared.f32 	[%r25+4352], %f403;
	ld.global.nc.f32 	%f404, [%rd6+1179648];
	st.shared.f32 	[%r25+4608], %f404;
	ld.global.nc.f32 	%f405, [%rd6+1245184];
	st.shared.f32 	[%r25+4864], %f405;
	ld.global.nc.f32 	%f406, [%rd6+1310720];
	st.shared.f32 	[%r25+5120], %f406;
	ld.global.nc.f32 	%f407, [%rd6+1376256];
	st.shared.f32 	[%r25+5376], %f407;
	ld.global.nc.f32 	%f408, [%rd6+1441792];
	st.shared.f32 	[%r25+5632], %f408;
	ld.global.nc.f32 	%f409, [%rd6+1507328];
	st.shared.f32 	[%r25+5888], %f409;
	ld.global.nc.f32 	%f410, [%rd6+1572864];
	st.shared.f32 	[%r25+6144], %f410;
	ld.global.nc.f32 	%f411, [%rd6+1638400];
	st.shared.f32 	[%r25+6400], %f411;
	ld.global.nc.f32 	%f412, [%rd6+1703936];
	st.shared.f32 	[%r25+6656], %f412;
	ld.global.nc.f32 	%f413, [%rd6+1769472];
	st.shared.f32 	[%r25+6912], %f413;
	ld.global.nc.f32 	%f414, [%rd6+1835008];
	st.shared.f32 	[%r25+7168], %f414;
	ld.global.nc.f32 	%f415, [%rd6+1900544];
	st.shared.f32 	[%r25+7424], %f415;
	ld.global.nc.f32 	%f416, [%rd6+1966080];
	st.shared.f32 	[%r25+7680], %f416;
	ld.global.nc.f32 	%f417, [%rd6+2031616];
	st.shared.f32 	[%r25+7936], %f417;
	shl.b32 	%r26, %r51, 14;
	and.b32  	%r27, %r15, 15;
	mov.u32 	%r28, %ctaid.x;
	shl.b32 	%r29, %r28, 4;
	or.b32  	%r30, %r27, %r29;
	and.b32  	%r31, %r20, 12288;
	add.s32 	%r32, %r30, %r31;
	add.s32 	%r33, %r32, %r26;
	cvta.to.global.u64 	%rd7, %rd14;
	mul.wide.u32 	%rd8, %r33, 4;
	add.s64 	%rd9, %rd7, %rd8;
	ld.global.nc.f32 	%f418, [%rd9];
	mov.u32 	%r34, _ZZ16mymatmul_kernel0E13kernel_shared;
	add.s32 	%r35, %r34, %r24;
	st.shared.f32 	[%r35], %f418;
	bar.sync 	0;
	add.s32 	%r52, %r34, 32;
	mov.b32 	%r53, 48;
	mov.u32 	%r54, %r2;
$L__BB0_2:
	ld.shared.f32 	%f419, [%r54+-32];
	ld.shared.f32 	%f420, [%r52+-32];
	fma.rn.f32 	%f650, %f419, %f420, %f650;
	ld.shared.f32 	%f421, [%r52+-16];
	fma.rn.f32 	%f634, %f419, %f421, %f634;
	ld.shared.f32 	%f422, [%r52];
	fma.rn.f32 	%f618, %f419, %f422, %f618;
	ld.shared.f32 	%f423, [%r52+16];
	fma.rn.f32 	%f602, %f419, %f423, %f602;
	ld.shared.f32 	%f424, [%r52+-28];
	fma.rn.f32 	%f649, %f419, %f424, %f649;
	ld.shared.f32 	%f425, [%r52+-12];
	fma.rn.f32 	%f633, %f419, %f425, %f633;
	ld.shared.f32 	%f426, [%r52+4];
	fma.rn.f32 	%f617, %f419, %f426, %f617;
	ld.shared.f32 	%f427, [%r52+20];
	fma.rn.f32 	%f601, %f419, %f427, %f601;
	ld.shared.f32 	%f428, [%r52+-24];
	fma.rn.f32 	%f648, %f419, %f428, %f648;
	ld.shared.f32 	%f429, [%r52+-8];
	fma.rn.f32 	%f632, %f419, %f429, %f632;
	ld.shared.f32 	%f430, [%r52+8];
	fma.rn.f32 	%f616, %f419, %f430, %f616;
	ld.shared.f32 	%f431, [%r52+24];
	fma.rn.f32 	%f600, %f419, %f431, %f600;
	ld.shared.f32 	%f432, [%r52+-20];
	fma.rn.f32 	%f647, %f419, %f432, %f647;
	ld.shared.f32 	%f433, [%r52+-4];
	fma.rn.f32 	%f631, %f419, %f433, %f631;
	ld.shared.f32 	%f434, [%r52+12];
	fma.rn.f32 	%f615, %f419, %f434, %f615;
	ld.shared.f32 	%f435, [%r52+28];
	fma.rn.f32 	%f599, %f419, %f435, %f599;
	ld.shared.f32 	%f436, [%r54+-16];
	fma.rn.f32 	%f646, %f436, %f420, %f646;
	fma.rn.f32 	%f630, %f436, %f421, %f630;
	fma.rn.f32 	%f614, %f436, %f422, %f614;
	fma.rn.f32 	%f598, %f436, %f423, %f598;
	fma.rn.f32 	%f645, %f436, %f424, %f645;
	fma.rn.f32 	%f629, %f436, %f425, %f629;
	fma.rn.f32 	%f613, %f436, %f426, %f613;
	fma.rn.f32 	%f597, %f436, %f427, %f597;
	fma.rn.f32 	%f644, %f436, %f428, %f644;
	fma.rn.f32 	%f628, %f436, %f429, %f628;
	fma.rn.f32 	%f612, %f436, %f430, %f612;
	fma.rn.f32 	%f596, %f436, %f431, %f596;
	fma.rn.f32 	%f643, %f436, %f432, %f643;
	fma.rn.f32 	%f627, %f436, %f433, %f627;
	fma.rn.f32 	%f611, %f436, %f434, %f611;
	fma.rn.f32 	%f595, %f436, %f435, %f595;
	ld.shared.f32 	%f437, [%r54];
	fma.rn.f32 	%f642, %f437, %f420, %f642;
	fma.rn.f32 	%f626, %f437, %f421, %f626;
	fma.rn.f32 	%f610, %f437, %f422, %f610;
	fma.rn.f32 	%f594, %f437, %f423, %f594;
	fma.rn.f32 	%f641, %f437, %f424, %f641;
	fma.rn.f32 	%f625, %f437, %f425, %f625;
	fma.rn.f32 	%f609, %f437, %f426, %f609;
	fma.rn.f32 	%f593, %f437, %f427, %f593;
	fma.rn.f32 	%f640, %f437, %f428, %f640;
	fma.rn.f32 	%f624, %f437, %f429, %f624;
	fma.rn.f32 	%f608, %f437, %f430, %f608;
	fma.rn.f32 	%f592, %f437, %f431, %f592;
	fma.rn.f32 	%f639, %f437, %f432, %f639;
	fma.rn.f32 	%f623, %f437, %f433, %f623;
	fma.rn.f32 	%f607, %f437, %f434, %f607;
	fma.rn.f32 	%f591, %f437, %f435, %f591;
	ld.shared.f32 	%f438, [%r54+16];
	fma.rn.f32 	%f638, %f438, %f420, %f638;
	fma.rn.f32 	%f622, %f438, %f421, %f622;
	fma.rn.f32 	%f606, %f438, %f422, %f606;
	fma.rn.f32 	%f590, %f438, %f423, %f590;
	fma.rn.f32 	%f637, %f438, %f424, %f637;
	fma.rn.f32 	%f621, %f438, %f425, %f621;
	fma.rn.f32 	%f605, %f438, %f426, %f605;
	fma.rn.f32 	%f589, %f438, %f427, %f589;
	fma.rn.f32 	%f636, %f438, %f428, %f636;
	fma.rn.f32 	%f620, %f438, %f429, %f620;
	fma.rn.f32 	%f604, %f438, %f430, %f604;
	fma.rn.f32 	%f588, %f438, %f431, %f588;
	fma.rn.f32 	%f635, %f438, %f432, %f635;
	fma.rn.f32 	%f619, %f438, %f433, %f619;
	fma.rn.f32 	%f603, %f438, %f434, %f603;
	fma.rn.f32 	%f587, %f438, %f435, %f587;
	add.s32 	%r54, %r54, 4;
	add.s32 	%r53, %r53, 4;
	add.s32 	%r52, %r52, 64;
	setp.ne.s32 	%p1, %r53, 64;
	@%p1 bra 	$L__BB0_2;
	mov.b32 	%r55, 0;
$L__BB0_4:
	mov.u32 	%r37, %tid.x;
	shl.b32 	%r38, %r37, 5;
	add.s32 	%r39, %r38, %r55;
	shl.b32 	%r40, %r39, 2;
	mov.u32 	%r41, _ZZ16mymatmul_kernel0E11data_shared;
	add.s32 	%r42, %r41, %r40;
	ld.shared.f32 	%f439, [%r42+64];
	shl.b32 	%r43, %r55, 6;
	mov.u32 	%r44, _ZZ16mymatmul_kernel0E13kernel_shared;
	add.s32 	%r45, %r44, %r43;
	ld.shared.f32 	%f440, [%r45];
	fma.rn.f32 	%f570, %f439, %f440, %f570;
	ld.shared.f32 	%f441, [%r45+16];
	fma.rn.f32 	%f538, %f439, %f441, %f538;
	ld.shared.f32 	%f442, [%r45+32];
	fma.rn.f32 	%f506, %f439, %f442, %f506;
	ld.shared.f32 	%f443, [%r45+48];
	fma.rn.f32 	%f474, %f439, %f443, %f474;
	ld.shared.f32 	%f444, [%r45+4];
	fma.rn.f32 	%f569, %f439, %f444, %f569;
	ld.shared.f32 	%f445, [%r45+20];
	fma.rn.f32 	%f537, %f439, %f445, %f537;
	ld.shared.f32 	%f446, [%r45+36];
	fma.rn.f32 	%f505, %f439, %f446, %f505;
	ld.shared.f32 	%f447, [%r45+52];
	fma.rn.f32 	%f473, %f439, %f447, %f473;
	ld.shared.f32 	%f448, [%r45+8];
	fma.rn.f32 	%f568, %f439, %f448, %f568;
	ld.shared.f32 	%f449, [%r45+24];
	fma.rn.f32 	%f536, %f439, %f449, %f536;
	ld.shared.f32 	%f450, [%r45+40];
	fma.rn.f32 	%f504, %f439, %f450, %f504;
	ld.shared.f32 	%f451, [%r45+56];
	fma.rn.f32 	%f472, %f439, %f451, %f472;
	ld.shared.f32 	%f452, [%r45+12];
	fma.rn.f32 	%f567, %f439, %f452, %f567;
	ld.shared.f32 	%f453, [%r45+28];
	fma.rn.f32 	%f535, %f439, %f453, %f535;
	ld.shared.f32 	%f454, [%r45+44];
	fma.rn.f32 	%f503, %f439, %f454, %f503;
	ld.shared.f32 	%f455, [%r45+60];
	fma.rn.f32 	%f471, %f439, %f455, %f471;
	ld.shared.f32 	%f456, [%r42+80];
	fma.rn.f32 	%f566, %f456, %f440, %f566;
	fma.rn.f32 	%f534, %f456, %f441, %f534;
	fma.rn.f32 	%f502, %f456, %f442, %f502;
	fma.rn.f32 	%f470, %f456, %f443, %f470;
	fma.rn.f32 	%f565, %f456, %f444, %f565;
	fma.rn.f32 	%f533, %f456, %f445, %f533;
	fma.rn.f32 	%f501, %f456, %f446, %f501;
	fma.rn.f32 	%f469, %f456, %f447, %f469;
	fma.rn.f32 	%f564, %f456, %f448, %f564;
	fma.rn.f32 	%f532, %f456, %f449, %f532;
	fma.rn.f32 	%f500, %f456, %f450, %f500;
	fma.rn.f32 	%f468, %f456, %f451, %f468;
	fma.rn.f32 	%f563, %f456, %f452, %f563;
	fma.rn.f32 	%f531, %f456, %f453, %f531;
	fma.rn.f32 	%f499, %f456, %f454, %f499;
	fma.rn.f32 	%f467, %f456, %f455, %f467;
	ld.shared.f32 	%f457, [%r42+96];
	fma.rn.f32 	%f562, %f457, %f440, %f562;
	fma.rn.f32 	%f530, %f457, %f441, %f530;
	fma.rn.f32 	%f498, %f457, %f442, %f498;
	fma.rn.f32 	%f466, %f457, %f443, %f466;
	fma.rn.f32 	%f561, %f457, %f444, %f561;
	fma.rn.f32 	%f529, %f457, %f445, %f529;
	fma.rn.f32 	%f497, %f457, %f446, %f497;
	fma.rn.f32 	%f465, %f457, %f447, %f465;
	fma.rn.f32 	%f560, %f457, %f448, %f560;
	fma.rn.f32 	%f528, %f457, %f449, %f528;
	fma.rn.f32 	%f496, %f457, %f450, %f496;
	fma.rn.f32 	%f464, %f457, %f451, %f464;
	fma.rn.f32 	%f559, %f457, %f452, %f559;
	fma.rn.f32 	%f527, %f457, %f453, %f527;
	fma.rn.f32 	%f495, %f457, %f454, %f495;
	fma.rn.f32 	%f463, %f457, %f455, %f463;
	ld.shared.f32 	%f458, [%r42+112];
	fma.rn.f32 	%f558, %f458, %f440, %f558;
	fma.rn.f32 	%f526, %f458, %f441, %f526;
	fma.rn.f32 	%f494, %f458, %f442, %f494;
	fma.rn.f32 	%f462, %f458, %f443, %f462;
	fma.rn.f32 	%f557, %f458, %f444, %f557;
	fma.rn.f32 	%f525, %f458, %f445, %f525;
	fma.rn.f32 	%f493, %f458, %f446, %f493;
	fma.rn.f32 	%f461, %f458, %f447, %f461;
	fma.rn.f32 	%f556, %f458, %f448, %f556;
	fma.rn.f32 	%f524, %f458, %f449, %f524;
	fma.rn.f32 	%f492, %f458, %f450, %f492;
	fma.rn.f32 	%f460, %f458, %f451, %f460;
	fma.rn.f32 	%f555, %f458, %f452, %f555;
	fma.rn.f32 	%f523, %f458, %f453, %f523;
	fma.rn.f32 	%f491, %f458, %f454, %f491;
	fma.rn.f32 	%f459, %f458, %f455, %f459;
	add.s32 	%r55, %r55, 1;
	setp.ne.s32 	%p2, %r55, 4;
	@%p2 bra 	$L__BB0_4;
	add.s32 	%r51, %r51, 1;
	setp.ne.s32 	%p3, %r51, 256;
	@%p3 bra 	$L__BB0_1;
	ld.param.u64 	%rd15, [mymatmul_kernel0_param_2];
	cvta.to.global.u64 	%rd10, %rd15;
	shl.b32 	%r47, %r37, 15;
	mov.u32 	%r48, %ctaid.x;
	shl.b32 	%r49, %r48, 4;
	add.s32 	%r50, %r49, %r47;
	mul.wide.u32 	%rd11, %r50, 4;
	add.s64 	%rd12, %rd10, %rd11;
	st.global.f32 	[%rd12], %f650;
	st.global.f32 	[%rd12+16], %f634;
	st.global.f32 	[%rd12+32], %f618;
	st.global.f32 	[%rd12+48], %f602;
	st.global.f32 	[%rd12+4], %f649;
	st.global.f32 	[%rd12+20], %f633;
	st.global.f32 	[%rd12+36], %f617;
	st.global.f32 	[%rd12+52], %f601;
	st.global.f32 	[%rd12+8], %f648;
	st.global.f32 	[%rd12+24], %f632;
	st.global.f32 	[%rd12+40], %f616;
	st.global.f32 	[%rd12+56], %f600;
	st.global.f32 	[%rd12+12], %f647;
	st.global.f32 	[%rd12+28], %f631;
	st.global.f32 	[%rd12+44], %f615;
	st.global.f32 	[%rd12+60], %f599;
	st.global.f32 	[%rd12+16384], %f646;
	st.global.f32 	[%rd12+16400], %f630;
	st.global.f32 	[%rd12+16416], %f614;
	st.global.f32 	[%rd12+16432], %f598;
	st.global.f32 	[%rd12+16388], %f645;
	st.global.f32 	[%rd12+16404], %f629;
	st.global.f32 	[%rd12+16420], %f613;
	st.global.f32 	[%rd12+16436], %f597;
	st.global.f32 	[%rd12+16392], %f644;
	st.global.f32 	[%rd12+16408], %f628;
	st.global.f32 	[%rd12+16424], %f612;
	st.global.f32 	[%rd12+16440], %f596;
	st.global.f32 	[%rd12+16396], %f643;
	st.global.f32 	[%rd12+16412], %f627;
	st.global.f32 	[%rd12+16428], %f611;
	st.global.f32 	[%rd12+16444], %f595;
	st.global.f32 	[%rd12+32768], %f642;
	st.global.f32 	[%rd12+32784], %f626;
	st.global.f32 	[%rd12+32800], %f610;
	st.global.f32 	[%rd12+32816], %f594;
	st.global.f32 	[%rd12+32772], %f641;
	st.global.f32 	[%rd12+32788], %f625;
	st.global.f32 	[%rd12+32804], %f609;
	st.global.f32 	[%rd12+32820], %f593;
	st.global.f32 	[%rd12+32776], %f640;
	st.global.f32 	[%rd12+32792], %f624;
	st.global.f32 	[%rd12+32808], %f608;
	st.global.f32 	[%rd12+32824], %f592;
	st.global.f32 	[%rd12+32780], %f639;
	st.global.f32 	[%rd12+32796], %f623;
	st.global.f32 	[%rd12+32812], %f607;
	st.global.f32 	[%rd12+32828], %f591;
	st.global.f32 	[%rd12+49152], %f638;
	st.global.f32 	[%rd12+49168], %f622;
	st.global.f32 	[%rd12+49184], %f606;
	st.global.f32 	[%rd12+49200], %f590;
	st.global.f32 	[%rd12+49156], %f637;
	st.global.f32 	[%rd12+49172], %f621;
	st.global.f32 	[%rd12+49188], %f605;
	st.global.f32 	[%rd12+49204], %f589;
	st.global.f32 	[%rd12+49160], %f636;
	st.global.f32 	[%rd12+49176], %f620;
	st.global.f32 	[%rd12+49192], %f604;
	st.global.f32 	[%rd12+49208], %f588;
	st.global.f32 	[%rd12+49164], %f635;
	st.global.f32 	[%rd12+49180], %f619;
	st.global.f32 	[%rd12+49196], %f603;
	st.global.f32 	[%rd12+49212], %f587;
	st.global.f32 	[%rd12+65536], %f570;
	st.global.f32 	[%rd12+65552], %f538;
	st.global.f32 	[%rd12+65568], %f506;
	st.global.f32 	[%rd12+65584], %f474;
	st.global.f32 	[%rd12+65540], %f569;
	st.global.f32 	[%rd12+65556], %f537;
	st.global.f32 	[%rd12+65572], %f505;
	st.global.f32 	[%rd12+65588], %f473;
	st.global.f32 	[%rd12+65544], %f568;
	st.global.f32 	[%rd12+65560], %f536;
	st.global.f32 	[%rd12+65576], %f504;
	st.global.f32 	[%rd12+65592], %f472;
	st.global.f32 	[%rd12+65548], %f567;
	st.global.f32 	[%rd12+65564], %f535;
	st.global.f32 	[%rd12+65580], %f503;
	st.global.f32 	[%rd12+65596], %f471;
	st.global.f32 	[%rd12+81920], %f566;
	st.global.f32 	[%rd12+81936], %f534;
	st.global.f32 	[%rd12+81952], %f502;
	st.global.f32 	[%rd12+81968], %f470;
	st.global.f32 	[%rd12+81924], %f565;
	st.global.f32 	[%rd12+81940], %f533;
	st.global.f32 	[%rd12+81956], %f501;
	st.global.f32 	[%rd12+81972], %f469;
	st.global.f32 	[%rd12+81928], %f564;
	st.global.f32 	[%rd12+81944], %f532;
	st.global.f32 	[%rd12+81960], %f500;
	st.global.f32 	[%rd12+81976], %f468;
	st.global.f32 	[%rd12+81932], %f563;
	st.global.f32 	[%rd12+81948], %f531;
	st.global.f32 	[%rd12+81964], %f499;
	st.global.f32 	[%rd12+81980], %f467;
	st.global.f32 	[%rd12+98304], %f562;
	st.global.f32 	[%rd12+98320], %f530;
	st.global.f32 	[%rd12+98336], %f498;
	st.global.f32 	[%rd12+98352], %f466;
	st.global.f32 	[%rd12+98308], %f561;
	st.global.f32 	[%rd12+98324], %f529;
	st.global.f32 	[%rd12+98340], %f497;
	st.global.f32 	[%rd12+98356], %f465;
	st.global.f32 	[%rd12+98312], %f560;
	st.global.f32 	[%rd12+98328], %f528;
	st.global.f32 	[%rd12+98344], %f496;
	st.global.f32 	[%rd12+98360], %f464;
	st.global.f32 	[%rd12+98316], %f559;
	st.global.f32 	[%rd12+98332], %f527;
	st.global.f32 	[%rd12+98348], %f495;
	st.global.f32 	[%rd12+98364], %f463;
	st.global.f32 	[%rd12+114688], %f558;
	st.global.f32 	[%rd12+114704], %f526;
	st.global.f32 	[%rd12+114720], %f494;
	st.global.f32 	[%rd12+114736], %f462;
	st.global.f32 	[%rd12+114692], %f557;
	st.global.f32 	[%rd12+114708], %f525;
	st.global.f32 	[%rd12+114724], %f493;
	st.global.f32 	[%rd12+114740], %f461;
	st.global.f32 	[%rd12+114696], %f556;
	st.global.f32 	[%rd12+114712], %f524;
	st.global.f32 	[%rd12+114728], %f492;
	st.global.f32 	[%rd12+114744], %f460;
	st.global.f32 	[%rd12+114700], %f555;
	st.global.f32 	[%rd12+114716], %f523;
	st.global.f32 	[%rd12+114732], %f491;
	st.global.f32 	[%rd12+114748], %f459;
	ret;

}


// ===== COMPILED SASS (sm_100) =====

	.target	sm_100

	.elftype	@"ET_EXEC"


//--------------------- .note.nv.tkinfo           --------------------------
	.section	.note.nv.tkinfo,"",@"SHT_NOTE"
	.sectionflags	@"SHF_NOTE_NV_TKINFO"
	.tkinfo
        /*0018*/ 	.word	0x00000002
        /*0030*/ 	.string	""
        /*0030*/ 	.string	"ptxas"
        /*0030*/ 	.string	"Cuda compilation tools, release 13.0, V13.0.88"
        /*0030*/ 	.string	"Build cuda_13.0.r13.0/compiler.36424714_0"
        /*0030*/ 	.string	"-arch sm_100 -m 64 "



//--------------------- .note.nv.cuinfo           --------------------------
	.section	.note.nv.cuinfo,"",@"SHT_NOTE"
	.sectionflags	@"SHF_NOTE_NV_CUINFO"
        /*0018*/ 	.short	0x0002
        /*001a*/ 	.short	0x0064
        /*001c*/ 	.short	0x0082
	.zero		2


//--------------------- .nv.info                  --------------------------
	.section	.nv.info,"",@"SHT_CUDA_INFO"
	.align	4


	//----- nvinfo : EIATTR_REGCOUNT
	.align		4
        /*0000*/ 	.byte	0x04, 0x2f
        /*0002*/ 	.short	(.L_1 - .L_0)
	.align		4
.L_0:
        /*0004*/ 	.word	index@(mymatmul_kernel0)
        /*0008*/ 	.word	0x000000a8


	//----- nvinfo : EIATTR_FRAME_SIZE
	.align		4
.L_1:
        /*000c*/ 	.byte	0x04, 0x11
        /*000e*/ 	.short	(.L_3 - .L_2)
	.align		4
.L_2:
        /*0010*/ 	.word	index@(mymatmul_kernel0)
        /*0014*/ 	.word	0x00000000


	//----- nvinfo : EIATTR_MIN_STACK_SIZE
	.align		4
.L_3:
        /*0018*/ 	.byte	0x04, 0x12
        /*001a*/ 	.short	(.L_5 - .L_4)
	.align		4
.L_4:
        /*001c*/ 	.word	index@(mymatmul_kernel0)
        /*0020*/ 	.word	0x00000000
.L_5:


//--------------------- .nv.compat                --------------------------
	.section	.nv.compat,"",@"SHT_CUDA_COMPAT_INFO"
	.align	4
        /*0000*/ 	.byte	0x02, 0x09, 0x00, 0x00, 0x02, 0x02, 0x01, 0x00, 0x02, 0x05, 0x05, 0x00, 0x03, 0x07, 0x01, 0x01
        /*0010*/ 	.byte	0x02, 0x03, 0x00, 0x00, 0x02, 0x06, 0x01, 0x00, 0x04, 0x0b, 0x08, 0x00, 0x09, 0x00, 0x00, 0x00
        /*0020*/ 	.byte	0x00, 0x00, 0x00, 0x00


//--------------------- .nv.info.mymatmul_kernel0 --------------------------
	.section	.nv.info.mymatmul_kernel0,"",@"SHT_CUDA_INFO"
	.sectionflags	@""
	.align	4


	//----- nvinfo : EIATTR_CUDA_API_VERSION
	.align		4
        /*0000*/ 	.byte	0x04, 0x37
        /*0002*/ 	.short	(.L_7 - .L_6)
.L_6:
        /*0004*/ 	.word	0x00000082


	//----- nvinfo : EIATTR_KPARAM_INFO
	.align		4
.L_7:
        /*0008*/ 	.byte	0x04, 0x17
        /*000a*/ 	.short	(.L_9 - .L_8)
.L_8:
        /*000c*/ 	.word	0x00000000
        /*0010*/ 	.short	0x0002
        /*0012*/ 	.short	0x0010
        /*0014*/ 	.byte	0x00, 0xf5, 0x21, 0x00


	//----- nvinfo : EIATTR_KPARAM_INFO
	.align		4
.L_9:
        /*0018*/ 	.byte	0x04, 0x17
        /*001a*/ 	.short	(.L_11 - .L_10)
.L_10:
        /*001c*/ 	.word	0x00000000
        /*0020*/ 	.short	0x0001
        /*0022*/ 	.short	0x0008
        /*0024*/ 	.byte	0x00, 0xf5, 0x21, 0x00


	//----- nvinfo : EIATTR_KPARAM_INFO
	.align		4
.L_11:
        /*0028*/ 	.byte	0x04, 0x17
        /*002a*/ 	.short	(.L_13 - .L_12)
.L_12:
        /*002c*/ 	.word	0x00000000
        /*0030*/ 	.short	0x0000
        /*0032*/ 	.short	0x0000
        /*0034*/ 	.byte	0x00, 0xf5, 0x21, 0x00


	//----- nvinfo : EIATTR_SPARSE_MMA_MASK
	.align		4
.L_13:
        /*0038*/ 	.byte	0x03, 0x50
        /*003a*/ 	.short	0x0000


	//----- nvinfo : EIATTR_MAXREG_COUNT
	.align		4
        /*003c*/ 	.byte	0x03, 0x1b
        /*003e*/ 	.short	0x00ff


	//----- nvinfo : EIATTR_NUM_BARRIERS
	.align		4
        /*0040*/ 	.byte	0x02, 0x4c
        /*0042*/ 	.byte	0x01
	.zero		1


	//----- nvinfo : EIATTR_MERCURY_ISA_VERSION
	.align		4
        /*0044*/ 	.byte	0x03, 0x5f
        /*0046*/ 	.short	0x0101


	//----- nvinfo : EIATTR_VRC_CTA_INIT_COUNT
	.align		4
        /*0048*/ 	.byte	0x02, 0x4a
	.zero		1
	.zero		1


	//----- nvinfo : EIATTR_EXIT_INSTR_OFFSETS
	.align		4
        /*004c*/ 	.byte	0x04, 0x1c
        /*004e*/ 	.short	(.L_15 - .L_14)


	//   ....[0]....
.L_14:
        /*0050*/ 	.word	0x00001ca0


	//----- nvinfo : EIATTR_MAX_THREADS
	.align		4
.L_15:
        /*0054*/ 	.byte	0x04, 0x05
        /*0056*/ 	.short	(.L_17 - .L_16)
.L_16:
        /*0058*/ 	.word	0x00000040
        /*005c*/ 	.word	0x00000001
        /*0060*/ 	.word	0x00000001


	//----- nvinfo : EIATTR_CBANK_PARAM_SIZE
	.align		4
.L_17:
        /*0064*/ 	.byte	0x03, 0x19
        /*0066*/ 	.short	0x0018


	//----- nvinfo : EIATTR_PARAM_CBANK
	.align		4
        /*0068*/ 	.byte	0x04, 0x0a
        /*006a*/ 	.short	(.L_19 - .L_18)
	.align		4
.L_18:
        /*006c*/ 	.word	index@(.nv.constant0.mymatmul_kernel0)
        /*0070*/ 	.short	0x0380
        /*0072*/ 	.short	0x0018


	//----- nvinfo : EIATTR_SW_WAR
	.align		4
.L_19:
        /*0074*/ 	.byte	0x04, 0x36
        /*0076*/ 	.short	(.L_21 - .L_20)
.L_20:
        /*0078*/ 	.word	0x00000008
.L_21:


//--------------------- .nv.callgraph             --------------------------
	.section	.nv.callgraph,"",@"SHT_CUDA_CALLGRAPH"
	.align	4
	.sectionentsize	8
	.align		4
        /*0000*/ 	.word	0x00000000
	.align		4
        /*0004*/ 	.word	0xffffffff
	.align		4
        /*0008*/ 	.word	0x00000000
	.align		4
        /*000c*/ 	.word	0xfffffffe
	.align		4
        /*0010*/ 	.word	0x00000000
	.align		4
        /*0014*/ 	.word	0xfffffffd
	.align		4
        /*0018*/ 	.word	0x00000000
	.align		4
        /*001c*/ 	.word	0xfffffffc


//--------------------- .text.mymatmul_kernel0    --------------------------
	.section	.text.mymatmul_kernel0,"ax",@progbits
	.align	128
        .global         mymatmul_kernel0
        .type           mymatmul_kernel0,@function
        .size           mymatmul_kernel0,(.L_x_4 - mymatmul_kernel0)
        .other          mymatmul_kernel0,@"STO_CUDA_ENTRY STV_DEFAULT"
mymatmul_kernel0:
.text.mymatmul_kernel0:
[----:B------:R-:W-:Y:S01]  /*0000*/  LDC R1, c[0x0][0x37c] ;  /* 0x0000df00ff017b82 */ /* 0x000fe20000000800 */
[----:B------:R-:W0:Y:S07]  /*0010*/  S2R R151, SR_TID.X ;  /* 0x0000000000977919 */ /* 0x000e2e0000002100 */
[----:B------:R-:W1:Y:S01]  /*0020*/  S2UR UR5, SR_CgaCtaId ;  /* 0x00000000000579c3 */ /* 0x000e620000008800 */
[----:B------:R-:W-:Y:S01]  /*0030*/  UMOV UR4, 0x400 ;  /* 0x0000040000047882 */ /* 0x000fe20000000000 */
[----:B------:R-:W-:Y:S01]  /*0040*/  HFMA2 R149, -RZ, RZ, 0, 0 ;  /* 0x00000000ff957431 */ /* 0x000fe200000001ff */
[----:B------:R-:W-:Y:S01]  /*0050*/  CS2R R2, SRZ ;  /* 0x0000000000027805 */ /* 0x000fe2000001ff00 */
[----:B------:R-:W-:Y:S01]  /*0060*/  HFMA2 R146, -RZ, RZ, 0, 0 ;  /* 0x00000000ff927431 */ /* 0x000fe200000001ff */
[----:B------:R-:W-:-:S02]  /*0070*/  CS2R R4, SRZ ;  /* 0x0000000000047805 */ /* 0x000fc4000001ff00 */
[----:B------:R-:W-:Y:S02]  /*0080*/  CS2R R6, SRZ ;  /* 0x0000000000067805 */ /* 0x000fe4000001ff00 */
[----:B------:R-:W-:Y:S02]  /*0090*/  CS2R R8, SRZ ;  /* 0x0000000000087805 */ /* 0x000fe4000001ff00 */
[----:B------:R-:W-:Y:S02]  /*00a0*/  CS2R R10, SRZ ;  /* 0x00000000000a7805 */ /* 0x000fe4000001ff00 */
[----:B------:R-:W-:Y:S02]  /*00b0*/  CS2R R12, SRZ ;  /* 0x00000000000c7805 */ /* 0x000fe4000001ff00 */
[----:B------:R-:W-:Y:S02]  /*00c0*/  CS2R R14, SRZ ;  /* 0x00000000000e7805 */ /* 0x000fe4000001ff00 */
        /* <DEDUP_REMOVED lines=12> */
[----:B------:R-:W-:Y:S01]  /*0190*/  CS2R R56, SRZ ;  /* 0x0000000000387805 */ /* 0x000fe2000001ff00 */
[----:B-1----:R-:W-:Y:S01]  /*01a0*/  ULEA UR5, UR5, UR4, 0x18 ;  /* 0x0000000405057291 */ /* 0x002fe2000f8ec0ff */
[----:B------:R-:W-:-:S02]  /*01b0*/  CS2R R58, SRZ ;  /* 0x00000000003a7805 */ /* 0x000fc4000001ff00 */
[----:B------:R-:W-:Y:S02]  /*01c0*/  CS2R R60, SRZ ;  /* 0x00000000003c7805 */ /* 0x000fe4000001ff00 */
[----:B------:R-:W-:Y:S02]  /*01d0*/  CS2R R62, SRZ ;  /* 0x00000000003e7805 */ /* 0x000fe4000001ff00 */
[----:B------:R-:W-:Y:S02]  /*01e0*/  CS2R R64, SRZ ;  /* 0x0000000000407805 */ /* 0x000fe4000001ff00 */
[----:B------:R-:W-:Y:S02]  /*01f0*/  CS2R R66, SRZ ;  /* 0x0000000000427805 */ /* 0x000fe4000001ff00 */
[----:B------:R-:W-:Y:S02]  /*0200*/  CS2R R68, SRZ ;  /* 0x0000000000447805 */ /* 0x000fe4000001ff00 */
[----:B0-----:R-:W-:-:S02]  /*0210*/  SHF.L.U32 R142, R151, 0x8, RZ ;  /* 0x00000008978e7819 */ /* 0x001fc400000006ff */
[----:B------:R-:W-:Y:S02]  /*0220*/  CS2R R70, SRZ ;  /* 0x0000000000467805 */ /* 0x000fe4000001ff00 */
[----:B------:R-:W-:Y:S02]  /*0230*/  LEA R147, R151, UR5, 0x7 ;  /* 0x0000000597937c11 */ /* 0x000fe4000f8e38ff */
[----:B------:R-:W-:Y:S02]  /*0240*/  CS2R R72, SRZ ;  /* 0x0000000000487805 */ /* 0x000fe4000001ff00 */
[----:B------:R-:W-:Y:S02]  /*0250*/  LOP3.LUT R148, R142, R151, RZ, 0xfc, !PT ;  /* 0x000000978e947212 */ /* 0x000fe400078efcff */
        /* <DEDUP_REMOVED lines=35> */
[----:B------:R-:W-:Y:S01]  /*0490*/  MOV R143, RZ ;  /* 0x000000ff008f7202 */ /* 0x000fe20000000f00 */
[----:B------:R-:W0:Y:S01]  /*04a0*/  LDCU.64 UR10, c[0x0][0x358] ;  /* 0x00006b00ff0a77ac */ /* 0x000e220008000a00 */
[----:B------:R-:W-:Y:S02]  /*04b0*/  IADD3 R147, PT, PT, R147, 0x20, RZ ;  /* 0x0000002093937810 */ /* 0x000fe40007ffe0ff */
[----:B------:R-:W-:-:S07]  /*04c0*/  LOP3.LUT R148, R148, 0x3c03, RZ, 0xc0, !PT ;  /* 0x00003c0394947812 */ /* 0x000fce00078ec0ff */
.L_x_2:
[----:B------:R-:W1:Y:S01]  /*04d0*/  LDC.64 R42, c[0x0][0x380] ;  /* 0x0000e000ff2a7b82 */ /* 0x000e620000000a00 */
[----:B------:R-:W-:-:S05]  /*04e0*/  LEA R41, R149, R148, 0x2 ;  /* 0x0000009495297211 */ /* 0x000fca00078e10ff */
[----:B-1----:R-:W-:-:S05]  /*04f0*/  IMAD.WIDE.U32 R42, R41, 0x4, R42 ;  /* 0x00000004292a7825 */ /* 0x002fca00078e002a */
[----:B0-----:R-:W2:Y:S04]  /*0500*/  LDG.E.CONSTANT R45, desc[UR10][R42.64] ;  /* 0x0000000a2a2d7981 */ /* 0x001ea8000c1e9900 */
[----:B------:R-:W3:Y:S04]  /*0510*/  LDG.E.CONSTANT R47, desc[UR10][R42.64+0x10000] ;  /* 0x0100000a2a2f7981 */ /* 0x000ee8000c1e9900 */
[----:B------:R-:W4:Y:S04]  /*0520*/  LDG.E.CONSTANT R49, desc[UR10][R42.64+0x20000] ;  /* 0x0200000a2a317981 */ /* 0x000f28000c1e9900 */
[----:B------:R-:W5:Y:S04]  /*0530*/  LDG.E.CONSTANT R51, desc[UR10][R42.64+0x30000] ;  /* 0x0300000a2a337981 */ /* 0x000f68000c1e9900 */
[----:B------:R-:W5:Y:S04]  /*0540*/  LDG.E.CONSTANT R53, desc[UR10][R42.64+0x40000] ;  /* 0x0400000a2a357981 */ /* 0x000f68000c1e9900 */
[----:B------:R-:W5:Y:S04]  /*0550*/  LDG.E.CONSTANT R159, desc[UR10][R42.64+0x50000] ;  /* 0x0500000a2a9f7981 */ /* 0x000f68000c1e9900 */
[----:B------:R-:W5:Y:S04]  /*0560*/  LDG.E.CONSTANT R161, desc[UR10][R42.64+0x60000] ;  /* 0x0600000a2aa17981 */ /* 0x000f68000c1e9900 */
[----:B------:R-:W5:Y:S04]  /*0570*/  LDG.E.CONSTANT R163, desc[UR10][R42.64+0x70000] ;  /* 0x0700000a2aa37981 */ /* 0x000f68000c1e9900 */
[----:B------:R-:W5:Y:S04]  /*0580*/  LDG.E.CONSTANT R165, desc[UR10][R42.64+0x80000] ;  /* 0x0800000a2aa57981 */ /* 0x000f68000c1e9900 */
[----:B------:R-:W5:Y:S01]  /*0590*/  LDG.E.CONSTANT R46, desc[UR10][R42.64+0x90000] ;  /* 0x0900000a2a2e7981 */ /* 0x000f62000c1e9900 */
[----:B------:R-:W-:-:S02]  /*05a0*/  LOP3.LUT R41, R151, 0xf, RZ, 0xc0, !PT ;  /* 0x0000000f97297812 */ /* 0x000fc400078ec0ff */
[----:B------:R-:W-:Y:S01]  /*05b0*/  LOP3.LUT R40, R142, 0x3000, RZ, 0xc0, !PT ;  /* 0x000030008e287812 */ /* 0x000fe200078ec0ff */
[----:B------:R-:W0:Y:S01]  /*05c0*/  S2R R0, SR_CTAID.X ;  /* 0x0000000000007919 */ /* 0x000e220000002500 */
[----:B------:R-:W-:Y:S01]  /*05d0*/  LEA R44, R151, UR5, 0x2 ;  /* 0x00000005972c7c11 */ /* 0x000fe2000f8e10ff */
[----:B------:R-:W-:Y:S06]  /*05e0*/  BAR.SYNC.DEFER_BLOCKING 0x0 ;  /* 0x0000000000007b1d */ /* 0x000fec0000010000 */
[----:B------:R-:W5:Y:S04]  /*05f0*/  LDG.E.CONSTANT R157, desc[UR10][R42.64+0xa0000] ;  /* 0x0a00000a2a9d7981 */ /* 0x000f68000c1e9900 */
[----:B------:R-:W5:Y:S04]  /*0600*/  LDG.E.CONSTANT R155, desc[UR10][R42.64+0xb0000] ;  /* 0x0b00000a2a9b7981 */ /* 0x000f68000c1e9900 */
[----:B------:R-:W5:Y:S04]  /*0610*/  LDG.E.CONSTANT R153, desc[UR10][R42.64+0xc0000] ;  /* 0x0c00000a2a997981 */ /* 0x000f68000c1e9900 */
[----:B------:R-:W5:Y:S04]  /*0620*/  LDG.E.CONSTANT R55, desc[UR10][R42.64+0xd0000] ;  /* 0x0d00000a2a377981 */ /* 0x000f68000c1e9900 */
[----:B------:R-:W5:Y:S01]  /*0630*/  LDG.E.CONSTANT R50, desc[UR10][R42.64+0x160000] ;  /* 0x1600000a2a327981 */ /* 0x000f62000c1e9900 */
[----:B0-----:R-:W-:-:S03]  /*0640*/  LEA R41, R0, R41, 0x4 ;  /* 0x0000002900297211 */ /* 0x001fc600078e20ff */
[----:B------:R-:W5:Y:S01]  /*0650*/  LDG.E.CONSTANT R52, desc[UR10][R42.64+0x170000] ;  /* 0x1700000a2a347981 */ /* 0x000f62000c1e9900 */
[----:B------:R-:W-:-:S03]  /*0660*/  IADD3 R48, PT, PT, R41, R40, RZ ;  /* 0x0000002829307210 */ /* 0x000fc60007ffe0ff */
[----:B------:R-:W5:Y:S01]  /*0670*/  LDG.E.CONSTANT R54, desc[UR10][R42.64+0x180000] ;  /* 0x1800000a2a367981 */ /* 0x000f62000c1e9900 */
[----:B------:R-:W0:Y:S01]  /*0680*/  LDC.64 R40, c[0x0][0x388] ;  /* 0x0000e200ff287b82 */ /* 0x000e220000000a00 */
[----:B------:R-:W-:Y:S02]  /*0690*/  LEA R158, R149, R48, 0xe ;  /* 0x00000030959e7211 */ /* 0x000fe400078e70ff */
[----:B------:R-:W5:Y:S04]  /*06a0*/  LDG.E.CONSTANT R150, desc[UR10][R42.64+0x190000] ;  /* 0x1900000a2a967981 */ /* 0x000f68000c1e9900 */
[----:B------:R-:W5:Y:S04]  /*06b0*/  LDG.E.CONSTANT R48, desc[UR10][R42.64+0x150000] ;  /* 0x1500000a2a307981 */ /* 0x000f68000c1e9900 */
[----:B------:R-:W5:Y:S04]  /*06c0*/  LDG.E.CONSTANT R152, desc[UR10][R42.64+0x1a0000] ;  /* 0x1a00000a2a987981 */ /* 0x000f68000c1e9900 */
[----:B------:R-:W5:Y:S04]  /*06d0*/  LDG.E.CONSTANT R154, desc[UR10][R42.64+0x1b0000] ;  /* 0x1b00000a2a9a7981 */ /* 0x000f68000c1e9900 */
[----:B------:R-:W5:Y:S01]  /*06e0*/  LDG.E.CONSTANT R156, desc[UR10][R42.64+0x1f0000] ;  /* 0x1f00000a2a9c7981 */ /* 0x000f62000c1e9900 */
[----:B0-----:R-:W-:-:S06]  /*06f0*/  IMAD.WIDE.U32 R40, R158, 0x4, R40 ;  /* 0x000000049e287825 */ /* 0x001fcc00078e0028 */
[----:B------:R-:W5:Y:S04]  /*0700*/  LDG.E.CONSTANT R40, desc[UR10][R40.64] ;  /* 0x0000000a28287981 */ /* 0x000f68000c1e9900 */
[----:B--2---:R-:W-:Y:S04]  /*0710*/  STS [R44], R45 ;  /* 0x0000002d2c007388 */ /* 0x004fe80000000800 */
[----:B---3--:R-:W-:Y:S04]  /*0720*/  STS [R44+0x100], R47 ;  /* 0x0001002f2c007388 */ /* 0x008fe80000000800 */
[----:B----4-:R-:W-:Y:S04]  /*0730*/  STS [R44+0x200], R49 ;  /* 0x000200312c007388 */ /* 0x010fe80000000800 */
[----:B-----5:R-:W-:Y:S04]  /*0740*/  STS [R44+0x300], R51 ;  /* 0x000300332c007388 */ /* 0x020fe80000000800 */
[----:B------:R0:W-:Y:S04]  /*0750*/  STS [R44+0x400], R53 ;  /* 0x000400352c007388 */ /* 0x0001e80000000800 */
[----:B------:R-:W-:Y:S04]  /*0760*/  STS [R44+0x500], R159 ;  /* 0x0005009f2c007388 */ /* 0x000fe80000000800 */
[----:B------:R-:W-:Y:S04]  /*0770*/  STS [R44+0x600], R161 ;  /* 0x000600a12c007388 */ /* 0x000fe80000000800 */
[----:B------:R-:W-:Y:S04]  /*0780*/  STS [R44+0x700], R163 ;  /* 0x000700a32c007388 */ /* 0x000fe80000000800 */
[----:B------:R1:W-:Y:S04]  /*0790*/  STS [R44+0x800], R165 ;  /* 0x000800a52c007388 */ /* 0x0003e80000000800 */
[----:B------:R2:W-:Y:S04]  /*07a0*/  STS [R44+0x900], R46 ;  /* 0x0009002e2c007388 */ /* 0x0005e80000000800 */
[----:B0-----:R-:W3:Y:S04]  /*07b0*/  LDG.E.CONSTANT R53, desc[UR10][R42.64+0xe0000] ;  /* 0x0e00000a2a357981 */ /* 0x001ee8000c1e9900 */
[----:B------:R-:W4:Y:S04]  /*07c0*/  LDG.E.CONSTANT R51, desc[UR10][R42.64+0xf0000] ;  /* 0x0f00000a2a337981 */ /* 0x000f28000c1e9900 */
[----:B------:R-:W5:Y:S04]  /*07d0*/  LDG.E.CONSTANT R49, desc[UR10][R42.64+0x100000] ;  /* 0x1000000a2a317981 */ /* 0x000f68000c1e9900 */
[----:B------:R-:W5:Y:S04]  /*07e0*/  LDG.E.CONSTANT R47, desc[UR10][R42.64+0x110000] ;  /* 0x1100000a2a2f7981 */ /* 0x000f68000c1e9900 */
[----:B------:R-:W5:Y:S04]  /*07f0*/  LDG.E.CONSTANT R45, desc[UR10][R42.64+0x120000] ;  /* 0x1200000a2a2d7981 */ /* 0x000f68000c1e9900 */
[----:B-1----:R-:W5:Y:S04]  /*0800*/  LDG.E.CONSTANT R165, desc[UR10][R42.64+0x130000] ;  /* 0x1300000a2aa57981 */ /* 0x002f68000c1e9900 */
[----:B--2---:R-:W2:Y:S04]  /*0810*/  LDG.E.CONSTANT R46, desc[UR10][R42.64+0x140000] ;  /* 0x1400000a2a2e7981 */ /* 0x004ea8000c1e9900 */
[----:B------:R-:W2:Y:S04]  /*0820*/  LDG.E.CONSTANT R163, desc[UR10][R42.64+0x1c0000] ;  /* 0x1c00000a2aa37981 */ /* 0x000ea8000c1e9900 */
[----:B------:R-:W2:Y:S04]  /*0830*/  LDG.E.CONSTANT R161, desc[UR10][R42.64+0x1d0000] ;  /* 0x1d00000a2aa17981 */ /* 0x000ea8000c1e9900 */
[----:B------:R-:W2:Y:S01]  /*0840*/  LDG.E.CONSTANT R159, desc[UR10][R42.64+0x1e0000] ;  /* 0x1e00000a2a9f7981 */ /* 0x000ea2000c1e9900 */
[----:B------:R-:W0:Y:S01]  /*0850*/  S2UR UR7, SR_CgaCtaId ;  /* 0x00000000000779c3 */ /* 0x000e220000008800 */
[----:B------:R-:W-:-:S02]  /*0860*/  UMOV UR5, 0x400 ;  /* 0x0000040000057882 */ /* 0x000fc40000000000 */
[----:B------:R-:W-:Y:S01]  /*0870*/  UIADD3 UR4, UPT, UPT, UR5, 0x2000, URZ ;  /* 0x0000200005047890 */ /* 0x000fe2000fffe0ff */
[----:B------:R-:W-:Y:S04]  /*0880*/  STS [R44+0xa00], R157 ;  /* 0x000a009d2c007388 */ /* 0x000fe80000000800 */
[----:B------:R-:W-:Y:S04]  /*0890*/  STS [R44+0xb00], R155 ;  /* 0x000b009b2c007388 */ /* 0x000fe80000000800 */
[----:B------:R-:W-:Y:S01]  /*08a0*/  STS [R44+0xc00], R153 ;  /* 0x000c00992c007388 */ /* 0x000fe20000000800 */
[----:B0-----:R-:W-:-:S03]  /*08b0*/  ULEA UR6, UR7, UR4, 0x18 ;  /* 0x0000000407067291 */ /* 0x001fc6000f8ec0ff */
[----:B------:R-:W-:Y:S03]  /*08c0*/  STS [R44+0xd00], R55 ;  /* 0x000d00372c007388 */ /* 0x000fe60000000800 */
[----:B------:R-:W-:Y:S01]  /*08d0*/  LEA R151, R151, UR6, 0x2 ;  /* 0x0000000697977c11 */ /* 0x000fe2000f8e10ff */
[----:B------:R-:W-:Y:S04]  /*08e0*/  STS [R44+0x1500], R48 ;  /* 0x001500302c007388 */ /* 0x000fe80000000800 */
[----:B------:R-:W-:Y:S04]  /*08f0*/  STS [R44+0x1600], R50 ;  /* 0x001600322c007388 */ /* 0x000fe80000000800 */
[----:B------:R-:W-:Y:S04]  /*0900*/  STS [R44+0x1700], R52 ;  /* 0x001700342c007388 */ /* 0x000fe80000000800 */
[----:B------:R-:W-:Y:S04]  /*0910*/  STS [R44+0x1800], R54 ;  /* 0x001800362c007388 */ /* 0x000fe80000000800 */
[----:B------:R0:W-:Y:S04]  /*0920*/  STS [R44+0x1900], R150 ;  /* 0x001900962c007388 */ /* 0x0001e80000000800 */
[----:B------:R1:W-:Y:S04]  /*0930*/  STS [R44+0x1a00], R152 ;  /* 0x001a00982c007388 */ /* 0x0003e80000000800 */
[----:B------:R1:W-:Y:S04]  /*0940*/  STS [R44+0x1b00], R154 ;  /* 0x001b009a2c007388 */ /* 0x0003e80000000800 */
[----:B------:R1:W-:Y:S01]  /*0950*/  STS [R44+0x1f00], R156 ;  /* 0x001f009c2c007388 */ /* 0x0003e20000000800 */
[----:B------:R-:W-:-:S02]  /*0960*/  IADD3 R149, PT, PT, R149, 0x1, RZ ;  /* 0x0000000195957810 */ /* 0x000fc40007ffe0ff */
[----:B0-----:R-:W-:Y:S02]  /*0970*/  MOV R150, R147 ;  /* 0x0000009300967202 */ /* 0x001fe40000000f00 */
[----:B------:R-:W-:Y:S01]  /*0980*/  ISETP.NE.AND P0, PT, R149, 0x100, PT ;  /* 0x000001009500780c */ /* 0x000fe20003f05270 */
[----:B------:R-:W-:Y:S01]  /*0990*/  UIADD3 UR4, UPT, UPT, UR6, 0x20, URZ ;  /* 0x0000002006047890 */ /* 0x000fe2000fffe0ff */
[----:B------:R-:W-:Y:S01]  /*09a0*/  UMOV UR8, 0x30 ;  /* 0x0000003000087882 */ /* 0x000fe20000000000 */
[----:B---3--:R1:W-:Y:S04]  /*09b0*/  STS [R44+0xe00], R53 ;  /* 0x000e00352c007388 */ /* 0x0083e80000000800 */
[----:B----4-:R1:W-:Y:S04]  /*09c0*/  STS [R44+0xf00], R51 ;  /* 0x000f00332c007388 */ /* 0x0103e80000000800 */
[----:B-----5:R1:W-:Y:S04]  /*09d0*/  STS [R44+0x1000], R49 ;  /* 0x001000312c007388 */ /* 0x0203e80000000800 */
[----:B------:R1:W-:Y:S04]  /*09e0*/  STS [R44+0x1100], R47 ;  /* 0x0011002f2c007388 */ /* 0x0003e80000000800 */
[----:B------:R1:W-:Y:S04]  /*09f0*/  STS [R44+0x1200], R45 ;  /* 0x0012002d2c007388 */ /* 0x0003e80000000800 */
[----:B------:R1:W-:Y:S04]  /*0a00*/  STS [R44+0x1300], R165 ;  /* 0x001300a52c007388 */ /* 0x0003e80000000800 */
[----:B--2---:R1:W-:Y:S04]  /*0a10*/  STS [R44+0x1400], R46 ;  /* 0x0014002e2c007388 */ /* 0x0043e80000000800 */
[----:B------:R1:W-:Y:S04]  /*0a20*/  STS [R44+0x1c00], R163 ;  /* 0x001c00a32c007388 */ /* 0x0003e80000000800 */
[----:B------:R1:W-:Y:S04]  /*0a30*/  STS [R44+0x1d00], R161 ;  /* 0x001d00a12c007388 */ /* 0x0003e80000000800 */
[----:B------:R1:W-:Y:S04]  /*0a40*/  STS [R44+0x1e00], R159 ;  /* 0x001e009f2c007388 */ /* 0x0003e80000000800 */
[----:B------:R1:W-:Y:S01]  /*0a50*/  STS [R151], R40 ;  /* 0x0000002897007388 */ /* 0x0003e20000000800 */
[----:B------:R-:W-:Y:S06]  /*0a60*/  BAR.SYNC.DEFER_BLOCKING 0x0 ;  /* 0x0000000000007b1d */ /* 0x000fec0000010000 */
.L_x_0:
[----:B-1----:R-:W-:Y:S01]  /*0a70*/  LDS R152, [R150+-0x20] ;  /* 0xffffe00096987984 */ /* 0x002fe20000000800 */
[----:B------:R-:W-:-:S03]  /*0a80*/  UIADD3 UR8, UPT, UPT, UR8, 0x4, URZ ;  /* 0x0000000408087890 */ /* 0x000fc6000fffe0ff */
[----:B------:R-:W0:Y:S01]  /*0a90*/  LDS.128 R40, [UR4+-0x20] ;  /* 0xffffe004ff287984 */ /* 0x000e220008000c00 */
[----:B------:R-:W-:-:S03]  /*0aa0*/  UISETP.NE.AND UP0, UPT, UR8, 0x40, UPT ;  /* 0x000000400800788c */ /* 0x000fc6000bf05270 */
[----:B------:R-:W1:Y:S04]  /*0ab0*/  LDS R151, [R150+-0x10] ;  /* 0xfffff00096977984 */ /* 0x000e680000000800 */
[----:B------:R-:W2:Y:S04]  /*0ac0*/  LDS R153, [R150] ;  /* 0x0000000096997984 */ /* 0x000ea80000000800 */
[----:B------:R3:W4:Y:S04]  /*0ad0*/  LDS R155, [R150+0x10] ;  /* 0x00001000969b7984 */ /* 0x0007280000000800 */
[----:B------:R-:W5:Y:S04]  /*0ae0*/  LDS.128 R44, [UR4+-0x10] ;  /* 0xfffff004ff2c7984 */ /* 0x000f680008000c00 */
[----:B------:R-:W5:Y:S01]  /*0af0*/  LDS.128 R48, [UR4] ;  /* 0x00000004ff307984 */ /* 0x000f620008000c00 */
[----:B---3--:R-:W-:-:S03]  /*0b00*/  IADD3 R150, PT, PT, R150, 0x4, RZ ;  /* 0x0000000496967810 */ /* 0x008fc60007ffe0ff */
[----:B------:R-:W3:Y:S01]  /*0b10*/  LDS.128 R52, [UR4+0x10] ;  /* 0x00001004ff347984 */ /* 0x000ee20008000c00 */
[----:B------:R-:W-:Y:S01]  /*0b20*/  UIADD3 UR4, UPT, UPT, UR4, 0x40, URZ ;  /* 0x0000004004047890 */ /* 0x000fe2000fffe0ff */
[C---:B0-----:R-:W-:Y:S01]  /*0b30*/  FFMA R145, R152.reuse, R40, R145 ;  /* 0x0000002898917223 */ /* 0x041fe20000000091 */
[C---:B------:R-:W-:Y:S01]  /*0b40*/  FFMA R146, R152.reuse, R41, R146 ;  /* 0x0000002998927223 */ /* 0x040fe20000000092 */
[CC--:B------:R-:W-:Y:S01]  /*0b50*/  FFMA R143, R152.reuse, R42.reuse, R143 ;  /* 0x0000002a988f7223 */ /* 0x0c0fe2000000008f */
[----:B------:R-:W-:Y:S01]  /*0b60*/  FFMA R144, R152, R43, R144 ;  /* 0x0000002b98907223 */ /* 0x000fe20000000090 */
[C---:B-1----:R-:W-:Y:S01]  /*0b70*/  FFMA R141, R40.reuse, R151, R141 ;  /* 0x00000097288d7223 */ /* 0x042fe2000000008d */
[C---:B------:R-:W-:Y:S01]  /*0b80*/  FFMA R140, R151.reuse, R41, R140 ;  /* 0x00000029978c7223 */ /* 0x040fe2000000008c */
[CC--:B------:R-:W-:Y:S01]  /*0b90*/  FFMA R139, R151.reuse, R42.reuse, R139 ;  /* 0x0000002a978b7223 */ /* 0x0c0fe2000000008b */
[----:B------:R-:W-:Y:S01]  /*0ba0*/  FFMA R138, R151, R43, R138 ;  /* 0x0000002b978a7223 */ /* 0x000fe2000000008a */
[C---:B--2---:R-:W-:Y:S01]  /*0bb0*/  FFMA R137, R40.reuse, R153, R137 ;  /* 0x0000009928897223 */ /* 0x044fe20000000089 */
[C---:B------:R-:W-:Y:S01]  /*0bc0*/  FFMA R136, R153.reuse, R41, R136 ;  /* 0x0000002999887223 */ /* 0x040fe20000000088 */
[CC--:B------:R-:W-:Y:S01]  /*0bd0*/  FFMA R135, R153.reuse, R42.reuse, R135 ;  /* 0x0000002a99877223 */ /* 0x0c0fe20000000087 */
[----:B------:R-:W-:Y:S01]  /*0be0*/  FFMA R134, R153, R43, R134 ;  /* 0x0000002b99867223 */ /* 0x000fe20000000086 */
[----:B----4-:R-:W-:Y:S01]  /*0bf0*/  FFMA R133, R40, R155, R133 ;  /* 0x0000009b28857223 */ /* 0x010fe20000000085 */
[C---:B------:R-:W-:Y:S01]  /*0c00*/  FFMA R132, R155.reuse, R41, R132 ;  /* 0x000000299b847223 */ /* 0x040fe20000000084 */
[C---:B------:R-:W-:Y:S01]  /*0c10*/  FFMA R131, R155.reuse, R42, R131 ;  /* 0x0000002a9b837223 */ /* 0x040fe20000000083 */
[----:B------:R-:W-:Y:S01]  /*0c20*/  FFMA R130, R155, R43, R130 ;  /* 0x0000002b9b827223 */ /* 0x000fe20000000082 */
[----:B-----5:R-:W-:Y:S01]  /*0c30*/  FFMA R113, R152, R44, R113 ;  /* 0x0000002c98717223 */ /* 0x020fe20000000071 */
[C---:B------:R-:W-:Y:S01]  /*0c40*/  FFMA R109, R44.reuse, R151, R109 ;  /* 0x000000972c6d7223 */ /* 0x040fe2000000006d */
[C---:B------:R-:W-:Y:S01]  /*0c50*/  FFMA R105, R44.reuse, R153, R105 ;  /* 0x000000992c697223 */ /* 0x040fe20000000069 */
[----:B------:R-:W-:Y:S01]  /*0c60*/  FFMA R101, R44, R155, R101 ;  /* 0x0000009b2c657223 */ /* 0x000fe20000000065 */
[CC--:B------:R-:W-:Y:S01]  /*0c70*/  FFMA R112, R152.reuse, R45.reuse, R112 ;  /* 0x0000002d98707223 */ /* 0x0c0fe20000000070 */
[-C--:B------:R-:W-:Y:S01]  /*0c80*/  FFMA R108, R151, R45.reuse, R108 ;  /* 0x0000002d976c7223 */ /* 0x080fe2000000006c */
[-C--:B------:R-:W-:Y:S01]  /*0c90*/  FFMA R104, R153, R45.reuse, R104 ;  /* 0x0000002d99687223 */ /* 0x080fe20000000068 */
        /* <DEDUP_REMOVED lines=9> */
[----:B------:R-:W-:Y:S01]  /*0d30*/  FFMA R81, R152, R48, R81 ;  /* 0x0000003098517223 */ /* 0x000fe20000000051 */
        /* <DEDUP_REMOVED lines=15> */
[C---:B---3--:R-:W-:Y:S01]  /*0e30*/  FFMA R33, R152.reuse, R52, R33 ;  /* 0x0000003498217223 */ /* 0x048fe20000000021 */
[C---:B------:R-:W-:Y:S01]  /*0e40*/  FFMA R32, R152.reuse, R53, R32 ;  /* 0x0000003598207223 */ /* 0x040fe20000000020 */
[CC--:B------:R-:W-:Y:S01]  /*0e50*/  FFMA R31, R152.reuse, R54.reuse, R31 ;  /* 0x00000036981f7223 */ /* 0x0c0fe2000000001f */
[----:B------:R-:W-:Y:S01]  /*0e60*/  FFMA R30, R152, R55, R30 ;  /* 0x00000037981e7223 */ /* 0x000fe2000000001e */
[C---:B------:R-:W-:Y:S01]  /*0e70*/  FFMA R29, R52.reuse, R151, R29 ;  /* 0x00000097341d7223 */ /* 0x040fe2000000001d */
[C---:B------:R-:W-:Y:S01]  /*0e80*/  FFMA R28, R151.reuse, R53, R28 ;  /* 0x00000035971c7223 */ /* 0x040fe2000000001c */
[CC--:B------:R-:W-:Y:S01]  /*0e90*/  FFMA R27, R151.reuse, R54.reuse, R27 ;  /* 0x00000036971b7223 */ /* 0x0c0fe2000000001b */
[----:B------:R-:W-:Y:S01]  /*0ea0*/  FFMA R26, R151, R55, R26 ;  /* 0x00000037971a7223 */ /* 0x000fe2000000001a */
[C---:B------:R-:W-:Y:S01]  /*0eb0*/  FFMA R25, R52.reuse, R153, R25 ;  /* 0x0000009934197223 */ /* 0x040fe20000000019 */
[C---:B------:R-:W-:Y:S01]  /*0ec0*/  FFMA R24, R153.reuse, R53, R24 ;  /* 0x0000003599187223 */ /* 0x040fe20000000018 */
[CC--:B------:R-:W-:Y:S01]  /*0ed0*/  FFMA R23, R153.reuse, R54.reuse, R23 ;  /* 0x0000003699177223 */ /* 0x0c0fe20000000017 */
[----:B------:R-:W-:Y:S01]  /*0ee0*/  FFMA R22, R153, R55, R22 ;  /* 0x0000003799167223 */ /* 0x000fe20000000016 */
[----:B------:R-:W-:Y:S01]  /*0ef0*/  FFMA R21, R52, R155, R21 ;  /* 0x0000009b34157223 */ /* 0x000fe20000000015 */
[C---:B------:R-:W-:Y:S01]  /*0f00*/  FFMA R20, R155.reuse, R53, R20 ;  /* 0x000000359b147223 */ /* 0x040fe20000000014 */
[C---:B------:R-:W-:Y:S01]  /*0f10*/  FFMA R19, R155.reuse, R54, R19 ;  /* 0x000000369b137223 */ /* 0x040fe20000000013 */
[----:B------:R-:W-:Y:S01]  /*0f20*/  FFMA R18, R155, R55, R18 ;  /* 0x000000379b127223 */ /* 0x000fe20000000012 */
[----:B------:R-:W-:Y:S06]  /*0f30*/  BRA.U UP0, `(.L_x_0) ;  /* 0xfffffff900cc7547 */ /* 0x000fec000b83ffff */
[----:B------:R-:W0:Y:S01]  /*0f40*/  S2R R151, SR_TID.X ;  /* 0x0000000000977919 */ /* 0x000e220000002100 */
[----:B------:R-:W-:Y:S01]  /*0f50*/  ULEA UR5, UR7, UR5, 0x18 ;  /* 0x0000000507057291 */ /* 0x000fe2000f8ec0ff */
[----:B------:R-:W-:-:S11]  /*0f60*/  UMOV UR4, URZ ;  /* 0x000000ff00047c82 */ /* 0x000fd60008000000 */
.L_x_1:
[----:B0-----:R-:W-:Y:S01]  /*0f70*/  LEA R40, R151, UR4, 0x5 ;  /* 0x0000000497287c11 */ /* 0x001fe2000f8e28ff */
[----:B------:R-:W-:Y:S02]  /*0f80*/  ULEA UR7, UR4, UR6, 0x6 ;  /* 0x0000000604077291 */ /* 0x000fe4000f8e30ff */
[----:B------:R-:W-:Y:S01]  /*0f90*/  UIADD3 UR4, UPT, UPT, UR4, 0x1, URZ ;  /* 0x0000000104047890 */ /* 0x000fe2000fffe0ff */
[----:B------:R-:W-:-:S03]  /*0fa0*/  LEA R52, R40, UR5, 0x2 ;  /* 0x0000000528347c11 */ /* 0x000fc6000f8e10ff */
[----:B------:R-:W-:Y:S02]  /*0fb0*/  UISETP.NE.AND UP0, UPT, UR4, 0x4, UPT ;  /* 0x000000040400788c */ /* 0x000fe4000bf05270 */
[----:B------:R-:W-:Y:S04]  /*0fc0*/  LDS R150, [R52+0x40] ;  /* 0x0000400034967984 */ /* 0x000fe80000000800 */
[----:B------:R-:W-:Y:S04]  /*0fd0*/  LDS R153, [R52+0x50] ;  /* 0x0000500034997984 */ /* 0x000fe80000000800 */
[----:B------:R-:W-:Y:S04]  /*0fe0*/  LDS R155, [R52+0x60] ;  /* 0x00006000349b7984 */ /* 0x000fe80000000800 */
[----:B------:R-:W-:Y:S04]  /*0ff0*/  LDS R157, [R52+0x70] ;  /* 0x00007000349d7984 */ /* 0x000fe80000000800 */
[----:B------:R-:W0:Y:S04]  /*1000*/  LDS.128 R40, [UR7] ;  /* 0x00000007ff287984 */ /* 0x000e280008000c00 */
[----:B------:R-:W1:Y:S04]  /*1010*/  LDS.128 R44, [UR7+0x10] ;  /* 0x00001007ff2c7984 */ /* 0x000e680008000c00 */
[----:B------:R-:W2:Y:S04]  /*1020*/  LDS.128 R48, [UR7+0x20] ;  /* 0x00002007ff307984 */ /* 0x000ea80008000c00 */
[----:B------:R-:W3:Y:S01]  /*1030*/  LDS.128 R52, [UR7+0x30] ;  /* 0x00003007ff347984 */ /* 0x000ee20008000c00 */
[----:B0-----:R-:W-:Y:S01]  /*1040*/  FFMA R129, R150, R40, R129 ;  /* 0x0000002896817223 */ /* 0x001fe20000000081 */
        /* <DEDUP_REMOVED lines=15> */
[----:B-1----:R-:W-:Y:S01]  /*1140*/  FFMA R97, R150, R44, R97 ;  /* 0x0000002c96617223 */ /* 0x002fe20000000061 */
        /* <DEDUP_REMOVED lines=15> */
[----:B--2---:R-:W-:Y:S01]  /*1240*/  FFMA R65, R150, R48, R65 ;  /* 0x0000003096417223 */ /* 0x004fe20000000041 */
        /* <DEDUP_REMOVED lines=32> */
[----:B------:R-:W-:Y:S05]  /*1450*/  @P0 BRA `(.L_x_2) ;  /* 0xfffffff0001c0947 */ /* 0x000fea000383ffff */
[----:B------:R-:W0:Y:S01]  /*1460*/  LDC.64 R40, c[0x0][0x390] ;  /* 0x0000e400ff287b82 */ /* 0x000e220000000a00 */
[----:B------:R-:W-:-:S04]  /*1470*/  LEA R43, R151, R0, 0xb ;  /* 0x00000000972b7211 */ /* 0x000fc800078e58ff */
[----:B------:R-:W-:-:S05]  /*1480*/  SHF.L.U32 R43, R43, 0x4, RZ ;  /* 0x000000042b2b7819 */ /* 0x000fca00000006ff */
[----:B0-----:R-:W-:-:S05]  /*1490*/  IMAD.WIDE.U32 R40, R43, 0x4, R40 ;  /* 0x000000042b287825 */ /* 0x001fca00078e0028 */
[----:B------:R-:W-:Y:S04]  /*14a0*/  STG.E desc[UR10][R40.64], R145 ;  /* 0x0000009128007986 */ /* 0x000fe8000c10190a */
        /* <DEDUP_REMOVED lines=126> */
[----:B------:R-:W-:Y:S01]  /*1c90*/  STG.E desc[UR10][R40.64+0x1c03c], R2 ;  /* 0x01c03c0228007986 */ /* 0x000fe2000c10190a */
[----:B------:R-:W-:Y:S05]  /*1ca0*/  EXIT ;  /* 0x000000000000794d */ /* 0x000fea0003800000 */
.L_x_3:
[----:B------:R-:W-:-:S00]  /*1cb0*/  BRA `(.L_x_3) ;  /* 0xfffffffc00fc7947 */ /* 0x000fc0000383ffff */
[----:B------:R-:W-:-:S00]  /*1cc0*/  NOP ;  /* 0x0000000000007918 */ /* 0x000fc00000000000 */
        /* <DEDUP_REMOVED lines=11> */
.L_x_4:


//--------------------- .nv.shared.mymatmul_kernel0 --------------------------
	.section	.nv.shared.mymatmul_kernel0,"aw",@nobits
	.sectionflags	@""
	.align	4
.nv.shared.mymatmul_kernel0:
	.zero		9472


//--------------------- .nv.shared.reserved.0     --------------------------
	.section	.nv.shared.reserved.0,"aw",@nobits
	.weak		__nv_reservedSMEM_offset_0_alias
	.size		__nv_reservedSMEM_offset_0_alias, 0, 64
	.other		__nv_reservedSMEM_offset_0_alias,@"STO_CUDA_RESERVED_SHARED STV_DEFAULT"
__nv_reservedSMEM_offset_0_alias:
	.zero		0
	.zero		64


//--------------------- .nv.constant0.mymatmul_kernel0 --------------------------
	.section	.nv.constant0.mymatmul_kernel0,"a",@progbits
	.sectionflags	@""
	.align	4
.nv.constant0.mymatmul_kernel0:
	.zero		920


//--------------------- SYMBOLS --------------------------

	.type		.nv.reservedSmem.offset0,@object
	.size		.nv.reservedSmem.offset0,0x4
	.type		.nv.reservedSmem.cap,@object
	.size		.nv.reservedSmem.cap,0x4
